//
// Generated by NVIDIA NVVM Compiler
//
// Compiler Build ID: CL-36424714
// Cuda compilation tools, release 13.0, V13.0.88
// Based on NVVM 20.0.0
//

.version 9.0
.target sm_100
.address_size 64

	// .globl	_Z9SetValTo1I6__halfEvPT_ii

.visible .entry _Z9SetValTo1I6__halfEvPT_ii(
	.param .u64 .ptr .align 1 _Z9SetValTo1I6__halfEvPT_ii_param_0,
	.param .u32 _Z9SetValTo1I6__halfEvPT_ii_param_1,
	.param .u32 _Z9SetValTo1I6__halfEvPT_ii_param_2
)
{
	.reg .pred 	%p<2>;
	.reg .b16 	%rs<2>;
	.reg .b32 	%r<8>;
	.reg .b32 	%f<2>;
	.reg .b64 	%rd<5>;

	ld.param.u64 	%rd1, [_Z9SetValTo1I6__halfEvPT_ii_param_0];
	ld.param.u32 	%r2, [_Z9SetValTo1I6__halfEvPT_ii_param_1];
	ld.param.u32 	%r3, [_Z9SetValTo1I6__halfEvPT_ii_param_2];
	mov.u32 	%r4, %ctaid.x;
	mov.u32 	%r5, %ntid.x;
	mov.u32 	%r6, %tid.x;
	mad.lo.s32 	%r1, %r4, %r5, %r6;
	mul.lo.s32 	%r7, %r3, %r2;
	setp.ge.s32 	%p1, %r1, %r7;
	@%p1 bra 	$L__BB0_2;
	cvta.to.global.u64 	%rd2, %rd1;
	mov.f32 	%f1, 0f3F800000;
	// begin inline asm
	{  cvt.rn.f16.f32 %rs1, %f1;}

	// end inline asm
	mul.wide.s32 	%rd3, %r1, 2;
	add.s64 	%rd4, %rd2, %rd3;
	st.global.u16 	[%rd4], %rs1;
$L__BB0_2:
	ret;

}


// ===== COMPILED SASS (sm_100) =====

	.target	sm_100

	.elftype	@"ET_EXEC"


//--------------------- .note.nv.tkinfo           --------------------------
	.section	.note.nv.tkinfo,"",@"SHT_NOTE"
	.sectionflags	@"SHF_NOTE_NV_TKINFO"
	.tkinfo
        /*0018*/ 	.word	0x00000002
        /*0030*/ 	.string	""
        /*0030*/ 	.string	"ptxas"
        /*0030*/ 	.string	"Cuda compilation tools, release 13.0, V13.0.88"
        /*0030*/ 	.string	"Build cuda_13.0.r13.0/compiler.36424714_0"
        /*0030*/ 	.string	"-arch sm_100 -m 64 "



//--------------------- .note.nv.cuinfo           --------------------------
	.section	.note.nv.cuinfo,"",@"SHT_NOTE"
	.sectionflags	@"SHF_NOTE_NV_CUINFO"
        /*0018*/ 	.short	0x0002
        /*001a*/ 	.short	0x0064
        /*001c*/ 	.short	0x0082
	.zero		2


//--------------------- .nv.info                  --------------------------
	.section	.nv.info,"",@"SHT_CUDA_INFO"
	.align	4


	//----- nvinfo : EIATTR_REGCOUNT
	.align		4
        /*0000*/ 	.byte	0x04, 0x2f
        /*0002*/ 	.short	(.L_1 - .L_0)
	.align		4
.L_0:
        /*0004*/ 	.word	index@(_Z9SetValTo1I6__halfEvPT_ii)
        /*0008*/ 	.word	0x00000008


	//----- nvinfo : EIATTR_FRAME_SIZE
	.align		4
.L_1:
        /*000c*/ 	.byte	0x04, 0x11
        /*000e*/ 	.short	(.L_3 - .L_2)
	.align		4
.L_2:
        /*0010*/ 	.word	index@(_Z9SetValTo1I6__halfEvPT_ii)
        /*0014*/ 	.word	0x00000000


	//----- nvinfo : EIATTR_MIN_STACK_SIZE
	.align		4
.L_3:
        /*0018*/ 	.byte	0x04, 0x12
        /*001a*/ 	.short	(.L_5 - .L_4)
	.align		4
.L_4:
        /*001c*/ 	.word	index@(_Z9SetValTo1I6__halfEvPT_ii)
        /*0020*/ 	.word	0x00000000
.L_5:


//--------------------- .nv.compat                --------------------------
	.section	.nv.compat,"",@"SHT_CUDA_COMPAT_INFO"
	.align	4
        /*0000*/ 	.byte	0x02, 0x09, 0x00, 0x00, 0x02, 0x02, 0x01, 0x00, 0x02, 0x05, 0x05, 0x00, 0x03, 0x07, 0x01, 0x01
        /*0010*/ 	.byte	0x02, 0x03, 0x00, 0x00, 0x02, 0x06, 0x01, 0x00, 0x04, 0x0b, 0x08, 0x00, 0x09, 0x00, 0x00, 0x00
        /*0020*/ 	.byte	0x00, 0x00, 0x00, 0x00


//--------------------- .nv.info._Z9SetValTo1I6__halfEvPT_ii --------------------------
	.section	.nv.info._Z9SetValTo1I6__halfEvPT_ii,"",@"SHT_CUDA_INFO"
	.sectionflags	@""
	.align	4


	//----- nvinfo : EIATTR_CUDA_API_VERSION
	.align		4
        /*0000*/ 	.byte	0x04, 0x37
        /*0002*/ 	.short	(.L_7 - .L_6)
.L_6:
        /*0004*/ 	.word	0x00000082


	//----- nvinfo : EIATTR_KPARAM_INFO
	.align		4
.L_7:
        /*0008*/ 	.byte	0x04, 0x17
        /*000a*/ 	.short	(.L_9 - .L_8)
.L_8:
        /*000c*/ 	.word	0x00000000
        /*0010*/ 	.short	0x0002
        /*0012*/ 	.short	0x000c
        /*0014*/ 	.byte	0x00, 0xf0, 0x11, 0x00


	//----- nvinfo : EIATTR_KPARAM_INFO
	.align		4
.L_9:
        /*0018*/ 	.byte	0x04, 0x17
        /*001a*/ 	.short	(.L_11 - .L_10)
.L_10:
        /*001c*/ 	.word	0x00000000
        /*0020*/ 	.short	0x0001
        /*0022*/ 	.short	0x0008
        /*0024*/ 	.byte	0x00, 0xf0, 0x11, 0x00


	//----- nvinfo : EIATTR_KPARAM_INFO
	.align		4
.L_11:
        /*0028*/ 	.byte	0x04, 0x17
        /*002a*/ 	.short	(.L_13 - .L_12)
.L_12:
        /*002c*/ 	.word	0x00000000
        /*0030*/ 	.short	0x0000
        /*0032*/ 	.short	0x0000
        /*0034*/ 	.byte	0x00, 0xf5, 0x21, 0x00


	//----- nvinfo : EIATTR_SPARSE_MMA_MASK
	.align		4
.L_13:
        /*0038*/ 	.byte	0x03, 0x50
        /*003a*/ 	.short	0x0000


	//----- nvinfo : EIATTR_MAXREG_COUNT
	.align		4
        /*003c*/ 	.byte	0x03, 0x1b
        /*003e*/ 	.short	0x00ff


	//----- nvinfo : EIATTR_MERCURY_ISA_VERSION
	.align		4
        /*0040*/ 	.byte	0x03, 0x5f
        /*0042*/ 	.short	0x0101


	//----- nvinfo : EIATTR_VRC_CTA_INIT_COUNT
	.align		4
        /*0044*/ 	.byte	0x02, 0x4a
	.zero		1
	.zero		1


	//----- nvinfo : EIATTR_EXIT_INSTR_OFFSETS
	.align		4
        /*0048*/ 	.byte	0x04, 0x1c
        /*004a*/ 	.short	(.L_15 - .L_14)


	//   ....[0]....
.L_14:
        /*004c*/ 	.word	0x00000080


	//   ....[1]....
        /*0050*/ 	.word	0x000000e0


	//----- nvinfo : EIATTR_CBANK_PARAM_SIZE
	.align		4
.L_15:
        /*0054*/ 	.byte	0x03, 0x19
        /*0056*/ 	.short	0x0010


	//----- nvinfo : EIATTR_PARAM_CBANK
	.align		4
        /*0058*/ 	.byte	0x04, 0x0a
        /*005a*/ 	.short	(.L_17 - .L_16)
	.align		4
.L_16:
        /*005c*/ 	.word	index@(.nv.constant0._Z9SetValTo1I6__halfEvPT_ii)
        /*0060*/ 	.short	0x0380
        /*0062*/ 	.short	0x0010


	//----- nvinfo : EIATTR_SW_WAR
	.align		4
.L_17:
        /*0064*/ 	.byte	0x04, 0x36
        /*0066*/ 	.short	(.L_19 - .L_18)
.L_18:
        /*0068*/ 	.word	0x00000008
.L_19:


//--------------------- .nv.callgraph             --------------------------
	.section	.nv.callgraph,"",@"SHT_CUDA_CALLGRAPH"
	.align	4
	.sectionentsize	8
	.align		4
        /*0000*/ 	.word	0x00000000
	.align		4
        /*0004*/ 	.word	0xffffffff
	.align		4
        /*0008*/ 	.word	0x00000000
	.align		4
        /*000c*/ 	.word	0xfffffffe
	.align		4
        /*0010*/ 	.word	0x00000000
	.align		4
        /*0014*/ 	.word	0xfffffffd
	.align		4
        /*0018*/ 	.word	0x00000000
	.align		4
        /*001c*/ 	.word	0xfffffffc


//--------------------- .text._Z9SetValTo1I6__halfEvPT_ii --------------------------
	.section	.text._Z9SetValTo1I6__halfEvPT_ii,"ax",@progbits
	.align	128
        .global         _Z9SetValTo1I6__halfEvPT_ii
        .type           _Z9SetValTo1I6__halfEvPT_ii,@function
        .size           _Z9SetValTo1I6__halfEvPT_ii,(.L_x_1 - _Z9SetValTo1I6__halfEvPT_ii)
        .other          _Z9SetValTo1I6__halfEvPT_ii,@"STO_CUDA_ENTRY STV_DEFAULT"
_Z9SetValTo1I6__halfEvPT_ii:
.text._Z9SetValTo1I6__halfEvPT_ii:
[----:B------:R-:W-:Y:S01]  /*0000*/  LDC R1, c[0x0][0x37c] ;  /* 0x0000df00ff017b82 */ /* 0x000fe20000000800 */
[----:B------:R-:W0:Y:S07]  /*0010*/  S2R R0, SR_TID.X ;  /* 0x0000000000007919 */ /* 0x000e2e0000002100 */
[----:B------:R-:W0:Y:S01]  /*0020*/  S2UR UR6, SR_CTAID.X ;  /* 0x00000000000679c3 */ /* 0x000e220000002500 */
[----:B------:R-:W1:Y:S07]  /*0030*/  LDCU.64 UR4, c[0x0][0x388] ;  /* 0x00007100ff0477ac */ /* 0x000e6e0008000a00 */
[----:B------:R-:W0:Y:S01]  /*0040*/  LDC R5, c[0x0][0x360] ;  /* 0x0000d800ff057b82 */ /* 0x000e220000000800 */
[----:B-1----:R-:W-:Y:S01]  /*0050*/  UIMAD UR4, UR5, UR4, URZ ;  /* 0x00000004050472a4 */ /* 0x002fe2000f8e02ff */
[----:B0-----:R-:W-:-:S05]  /*0060*/  IMAD R5, R5, UR6, R0 ;  /* 0x0000000605057c24 */ /* 0x001fca000f8e0200 */
[----:B------:R-:W-:-:S13]  /*0070*/  ISETP.GE.AND P0, PT, R5, UR4, PT ;  /* 0x0000000405007c0c */ /* 0x000fda000bf06270 */
[----:B------:R-:W-:Y:S05]  /*0080*/  @P0 EXIT ;  /* 0x000000000000094d */ /* 0x000fea0003800000 */
[----:B------:R-:W0:Y:S01]  /*0090*/  LDC.64 R2, c[0x0][0x380] ;  /* 0x0000e000ff027b82 */ /* 0x000e220000000a00 */
[----:B------:R-:W1:Y:S01]  /*00a0*/  LDCU.64 UR4, c[0x0][0x358] ;  /* 0x00006b00ff0477ac */ /* 0x000e620008000a00 */
[----:B------:R-:W-:Y:S02]  /*00b0*/  HFMA2 R0, -RZ, RZ, 0, 1 ;  /* 0x00003c00ff007431 */ /* 0x000fe400000001ff */
[----:B0-----:R-:W-:-:S05]  /*00c0*/  IMAD.WIDE R2, R5, 0x2, R2 ;  /* 0x0000000205027825 */ /* 0x001fca00078e0202 */
[----:B-1----:R-:W-:Y:S01]  /*00d0*/  STG.E.U16 desc[UR4][R2.64], R0 ;  /* 0x0000000002007986 */ /* 0x002fe2000c101504 */
[----:B------:R-:W-:Y:S05]  /*00e0*/  EXIT ;  /* 0x000000000000794d */ /* 0x000fea0003800000 */
.L_x_0:
[----:B------:R-:W-:-:S00]  /*00f0*/  BRA `(.L_x_0) ;  /* 0xfffffffc00fc7947 */ /* 0x000fc0000383ffff */
[----:B------:R-:W-:-:S00]  /*0100*/  NOP ;  /* 0x0000000000007918 */ /* 0x000fc00000000000 */
[----:B------:R-:W-:-:S00]  /*0110*/  NOP ;  /* 0x0000000000007918 */ /* 0x000fc00000000000 */
[----:B------:R-:W-:-:S00]  /*0120*/  NOP ;  /* 0x0000000000007918 */ /* 0x000fc00000000000 */
[----:B------:R-:W-:-:S00]  /*0130*/  NOP ;  /* 0x0000000000007918 */ /* 0x000fc00000000000 */
[----:B------:R-:W-:-:S00]  /*0140*/  NOP ;  /* 0x0000000000007918 */ /* 0x000fc00000000000 */
[----:B------:R-:W-:-:S00]  /*0150*/  NOP ;  /* 0x0000000000007918 */ /* 0x000fc00000000000 */
[----:B------:R-:W-:-:S00]  /*0160*/  NOP ;  /* 0x0000000000007918 */ /* 0x000fc00000000000 */
[----:B------:R-:W-:-:S00]  /*0170*/  NOP ;  /* 0x0000000000007918 */ /* 0x000fc00000000000 */
.L_x_1:


//--------------------- .nv.shared.reserved.0     --------------------------
	.section	.nv.shared.reserved.0,"aw",@nobits
	.weak		__nv_reservedSMEM_offset_0_alias
	.size		__nv_reservedSMEM_offset_0_alias, 0, 64
	.other		__nv_reservedSMEM_offset_0_alias,@"STO_CUDA_RESERVED_SHARED STV_DEFAULT"
__nv_reservedSMEM_offset_0_alias:
	.zero		0
	.zero		64


//--------------------- .nv.constant0._Z9SetValTo1I6__halfEvPT_ii --------------------------
	.section	.nv.constant0._Z9SetValTo1I6__halfEvPT_ii,"a",@progbits
	.sectionflags	@""
	.align	4
.nv.constant0._Z9SetValTo1I6__halfEvPT_ii:
	.zero		912


//--------------------- SYMBOLS --------------------------

	.type		.nv.reservedSmem.offset0,@object
	.size		.nv.reservedSmem.offset0,0x4
